//
// Generated by NVIDIA NVVM Compiler
//
// Compiler Build ID: CL-36424714
// Cuda compilation tools, release 13.0, V13.0.88
// Based on NVVM 20.0.0
//

.version 9.0
.target sm_100
.address_size 64

	// .globl	_Z11initRandomsP17curandStateXORWOWj
.global .align 4 .b8 precalc_xorwow_matrix[102400];
.global .align 4 .b8 precalc_xorwow_offset_matrix[102400];
.global .align 4 .b8 mrg32k3aM1[2304];
.global .align 4 .b8 mrg32k3aM2[2304];
.global .align 4 .b8 mrg32k3aM1SubSeq[2016];
.global .align 4 .b8 mrg32k3aM2SubSeq[2016];
.global .align 4 .b8 mrg32k3aM1Seq[2304];
.global .align 4 .b8 mrg32k3aM2Seq[2304];
.const .align 8 .b8 __cr_lgamma_table[72];

.visible .entry _Z11initRandomsP17curandStateXORWOWj(
	.param .u64 .ptr .align 1 _Z11initRandomsP17curandStateXORWOWj_param_0,
	.param .u32 _Z11initRandomsP17curandStateXORWOWj_param_1
)
{
	.reg .pred 	%p<24>;
	.reg .b32 	%r<409>;
	.reg .b64 	%rd<18>;

	ld.param.u64 	%rd8, [_Z11initRandomsP17curandStateXORWOWj_param_0];
	ld.param.u32 	%r182, [_Z11initRandomsP17curandStateXORWOWj_param_1];
	cvta.to.global.u64 	%rd9, %rd8;
	mov.u32 	%r183, %ctaid.x;
	mov.u32 	%r184, %ntid.x;
	mov.u32 	%r185, %tid.x;
	mad.lo.s32 	%r186, %r183, %r184, %r185;
	cvt.s64.s32 	%rd17, %r186;
	mul.wide.s32 	%rd10, %r186, 48;
	add.s64 	%rd2, %rd9, %rd10;
	xor.b32  	%r187, %r182, -1429050551;
	mul.lo.s32 	%r188, %r187, 1099087573;
	add.s32 	%r189, %r188, -638133224;
	add.s32 	%r190, %r188, 123456789;
	st.global.v2.u32 	[%rd2], {%r189, %r190};
	xor.b32  	%r191, %r188, 362436069;
	mov.b32 	%r192, -123459836;
	st.global.v2.u32 	[%rd2+8], {%r191, %r192};
	add.s32 	%r193, %r188, 5783321;
	mov.b32 	%r194, -589760388;
	st.global.v2.u32 	[%rd2+16], {%r194, %r193};
	setp.eq.s32 	%p1, %r186, 0;
	@%p1 bra 	$L__BB0_42;
	mov.b32 	%r315, 0;
	mov.u64 	%rd12, precalc_xorwow_matrix;
$L__BB0_2:
	and.b64  	%rd4, %rd17, 3;
	setp.eq.s64 	%p2, %rd4, 0;
	@%p2 bra 	$L__BB0_41;
	mul.wide.u32 	%rd11, %r315, 3200;
	add.s64 	%rd5, %rd12, %rd11;
	cvt.u32.u64 	%r2, %rd4;
	mov.b32 	%r316, 0;
$L__BB0_4:
	mov.b32 	%r329, 0;
	mov.u32 	%r330, %r329;
	mov.u32 	%r331, %r329;
	mov.u32 	%r332, %r329;
	mov.u32 	%r333, %r329;
	mov.u32 	%r322, %r329;
$L__BB0_5:
	mul.wide.u32 	%rd13, %r322, 4;
	add.s64 	%rd14, %rd2, %rd13;
	ld.global.u32 	%r10, [%rd14+4];
	shl.b32 	%r11, %r322, 5;
	mov.b32 	%r328, 0;
$L__BB0_6:
	.pragma "nounroll";
	shr.u32 	%r199, %r10, %r328;
	and.b32  	%r200, %r199, 1;
	setp.eq.b32 	%p3, %r200, 1;
	not.pred 	%p4, %p3;
	add.s32 	%r201, %r11, %r328;
	mul.lo.s32 	%r202, %r201, 5;
	mul.wide.u32 	%rd15, %r202, 4;
	add.s64 	%rd6, %rd5, %rd15;
	@%p4 bra 	$L__BB0_8;
	ld.global.u32 	%r203, [%rd6];
	xor.b32  	%r333, %r333, %r203;
	ld.global.u32 	%r204, [%rd6+4];
	xor.b32  	%r332, %r332, %r204;
	ld.global.u32 	%r205, [%rd6+8];
	xor.b32  	%r331, %r331, %r205;
	ld.global.u32 	%r206, [%rd6+12];
	xor.b32  	%r330, %r330, %r206;
	ld.global.u32 	%r207, [%rd6+16];
	xor.b32  	%r329, %r329, %r207;
$L__BB0_8:
	and.b32  	%r209, %r199, 2;
	setp.eq.s32 	%p5, %r209, 0;
	@%p5 bra 	$L__BB0_10;
	ld.global.u32 	%r210, [%rd6+20];
	xor.b32  	%r333, %r333, %r210;
	ld.global.u32 	%r211, [%rd6+24];
	xor.b32  	%r332, %r332, %r211;
	ld.global.u32 	%r212, [%rd6+28];
	xor.b32  	%r331, %r331, %r212;
	ld.global.u32 	%r213, [%rd6+32];
	xor.b32  	%r330, %r330, %r213;
	ld.global.u32 	%r214, [%rd6+36];
	xor.b32  	%r329, %r329, %r214;
$L__BB0_10:
	and.b32  	%r216, %r199, 4;
	setp.eq.s32 	%p6, %r216, 0;
	@%p6 bra 	$L__BB0_12;
	ld.global.u32 	%r217, [%rd6+40];
	xor.b32  	%r333, %r333, %r217;
	ld.global.u32 	%r218, [%rd6+44];
	xor.b32  	%r332, %r332, %r218;
	ld.global.u32 	%r219, [%rd6+48];
	xor.b32  	%r331, %r331, %r219;
	ld.global.u32 	%r220, [%rd6+52];
	xor.b32  	%r330, %r330, %r220;
	ld.global.u32 	%r221, [%rd6+56];
	xor.b32  	%r329, %r329, %r221;
$L__BB0_12:
	and.b32  	%r223, %r199, 8;
	setp.eq.s32 	%p7, %r223, 0;
	@%p7 bra 	$L__BB0_14;
	ld.global.u32 	%r224, [%rd6+60];
	xor.b32  	%r333, %r333, %r224;
	ld.global.u32 	%r225, [%rd6+64];
	xor.b32  	%r332, %r332, %r225;
	ld.global.u32 	%r226, [%rd6+68];
	xor.b32  	%r331, %r331, %r226;
	ld.global.u32 	%r227, [%rd6+72];
	xor.b32  	%r330, %r330, %r227;
	ld.global.u32 	%r228, [%rd6+76];
	xor.b32  	%r329, %r329, %r228;
$L__BB0_14:
	and.b32  	%r230, %r199, 16;
	setp.eq.s32 	%p8, %r230, 0;
	@%p8 bra 	$L__BB0_16;
	ld.global.u32 	%r231, [%rd6+80];
	xor.b32  	%r333, %r333, %r231;
	ld.global.u32 	%r232, [%rd6+84];
	xor.b32  	%r332, %r332, %r232;
	ld.global.u32 	%r233, [%rd6+88];
	xor.b32  	%r331, %r331, %r233;
	ld.global.u32 	%r234, [%rd6+92];
	xor.b32  	%r330, %r330, %r234;
	ld.global.u32 	%r235, [%rd6+96];
	xor.b32  	%r329, %r329, %r235;
$L__BB0_16:
	and.b32  	%r237, %r199, 32;
	setp.eq.s32 	%p9, %r237, 0;
	@%p9 bra 	$L__BB0_18;
	ld.global.u32 	%r238, [%rd6+100];
	xor.b32  	%r333, %r333, %r238;
	ld.global.u32 	%r239, [%rd6+104];
	xor.b32  	%r332, %r332, %r239;
	ld.global.u32 	%r240, [%rd6+108];
	xor.b32  	%r331, %r331, %r240;
	ld.global.u32 	%r241, [%rd6+112];
	xor.b32  	%r330, %r330, %r241;
	ld.global.u32 	%r242, [%rd6+116];
	xor.b32  	%r329, %r329, %r242;
$L__BB0_18:
	and.b32  	%r244, %r199, 64;
	setp.eq.s32 	%p10, %r244, 0;
	@%p10 bra 	$L__BB0_20;
	ld.global.u32 	%r245, [%rd6+120];
	xor.b32  	%r333, %r333, %r245;
	ld.global.u32 	%r246, [%rd6+124];
	xor.b32  	%r332, %r332, %r246;
	ld.global.u32 	%r247, [%rd6+128];
	xor.b32  	%r331, %r331, %r247;
	ld.global.u32 	%r248, [%rd6+132];
	xor.b32  	%r330, %r330, %r248;
	ld.global.u32 	%r249, [%rd6+136];
	xor.b32  	%r329, %r329, %r249;
$L__BB0_20:
	and.b32  	%r251, %r199, 128;
	setp.eq.s32 	%p11, %r251, 0;
	@%p11 bra 	$L__BB0_22;
	ld.global.u32 	%r252, [%rd6+140];
	xor.b32  	%r333, %r333, %r252;
	ld.global.u32 	%r253, [%rd6+144];
	xor.b32  	%r332, %r332, %r253;
	ld.global.u32 	%r254, [%rd6+148];
	xor.b32  	%r331, %r331, %r254;
	ld.global.u32 	%r255, [%rd6+152];
	xor.b32  	%r330, %r330, %r255;
	ld.global.u32 	%r256, [%rd6+156];
	xor.b32  	%r329, %r329, %r256;
$L__BB0_22:
	and.b32  	%r258, %r199, 256;
	setp.eq.s32 	%p12, %r258, 0;
	@%p12 bra 	$L__BB0_24;
	ld.global.u32 	%r259, [%rd6+160];
	xor.b32  	%r333, %r333, %r259;
	ld.global.u32 	%r260, [%rd6+164];
	xor.b32  	%r332, %r332, %r260;
	ld.global.u32 	%r261, [%rd6+168];
	xor.b32  	%r331, %r331, %r261;
	ld.global.u32 	%r262, [%rd6+172];
	xor.b32  	%r330, %r330, %r262;
	ld.global.u32 	%r263, [%rd6+176];
	xor.b32  	%r329, %r329, %r263;
$L__BB0_24:
	and.b32  	%r265, %r199, 512;
	setp.eq.s32 	%p13, %r265, 0;
	@%p13 bra 	$L__BB0_26;
	ld.global.u32 	%r266, [%rd6+180];
	xor.b32  	%r333, %r333, %r266;
	ld.global.u32 	%r267, [%rd6+184];
	xor.b32  	%r332, %r332, %r267;
	ld.global.u32 	%r268, [%rd6+188];
	xor.b32  	%r331, %r331, %r268;
	ld.global.u32 	%r269, [%rd6+192];
	xor.b32  	%r330, %r330, %r269;
	ld.global.u32 	%r270, [%rd6+196];
	xor.b32  	%r329, %r329, %r270;
$L__BB0_26:
	and.b32  	%r272, %r199, 1024;
	setp.eq.s32 	%p14, %r272, 0;
	@%p14 bra 	$L__BB0_28;
	ld.global.u32 	%r273, [%rd6+200];
	xor.b32  	%r333, %r333, %r273;
	ld.global.u32 	%r274, [%rd6+204];
	xor.b32  	%r332, %r332, %r274;
	ld.global.u32 	%r275, [%rd6+208];
	xor.b32  	%r331, %r331, %r275;
	ld.global.u32 	%r276, [%rd6+212];
	xor.b32  	%r330, %r330, %r276;
	ld.global.u32 	%r277, [%rd6+216];
	xor.b32  	%r329, %r329, %r277;
$L__BB0_28:
	and.b32  	%r279, %r199, 2048;
	setp.eq.s32 	%p15, %r279, 0;
	@%p15 bra 	$L__BB0_30;
	ld.global.u32 	%r280, [%rd6+220];
	xor.b32  	%r333, %r333, %r280;
	ld.global.u32 	%r281, [%rd6+224];
	xor.b32  	%r332, %r332, %r281;
	ld.global.u32 	%r282, [%rd6+228];
	xor.b32  	%r331, %r331, %r282;
	ld.global.u32 	%r283, [%rd6+232];
	xor.b32  	%r330, %r330, %r283;
	ld.global.u32 	%r284, [%rd6+236];
	xor.b32  	%r329, %r329, %r284;
$L__BB0_30:
	and.b32  	%r286, %r199, 4096;
	setp.eq.s32 	%p16, %r286, 0;
	@%p16 bra 	$L__BB0_32;
	ld.global.u32 	%r287, [%rd6+240];
	xor.b32  	%r333, %r333, %r287;
	ld.global.u32 	%r288, [%rd6+244];
	xor.b32  	%r332, %r332, %r288;
	ld.global.u32 	%r289, [%rd6+248];
	xor.b32  	%r331, %r331, %r289;
	ld.global.u32 	%r290, [%rd6+252];
	xor.b32  	%r330, %r330, %r290;
	ld.global.u32 	%r291, [%rd6+256];
	xor.b32  	%r329, %r329, %r291;
$L__BB0_32:
	and.b32  	%r293, %r199, 8192;
	setp.eq.s32 	%p17, %r293, 0;
	@%p17 bra 	$L__BB0_34;
	ld.global.u32 	%r294, [%rd6+260];
	xor.b32  	%r333, %r333, %r294;
	ld.global.u32 	%r295, [%rd6+264];
	xor.b32  	%r332, %r332, %r295;
	ld.global.u32 	%r296, [%rd6+268];
	xor.b32  	%r331, %r331, %r296;
	ld.global.u32 	%r297, [%rd6+272];
	xor.b32  	%r330, %r330, %r297;
	ld.global.u32 	%r298, [%rd6+276];
	xor.b32  	%r329, %r329, %r298;
$L__BB0_34:
	and.b32  	%r300, %r199, 16384;
	setp.eq.s32 	%p18, %r300, 0;
	@%p18 bra 	$L__BB0_36;
	ld.global.u32 	%r301, [%rd6+280];
	xor.b32  	%r333, %r333, %r301;
	ld.global.u32 	%r302, [%rd6+284];
	xor.b32  	%r332, %r332, %r302;
	ld.global.u32 	%r303, [%rd6+288];
	xor.b32  	%r331, %r331, %r303;
	ld.global.u32 	%r304, [%rd6+292];
	xor.b32  	%r330, %r330, %r304;
	ld.global.u32 	%r305, [%rd6+296];
	xor.b32  	%r329, %r329, %r305;
$L__BB0_36:
	and.b32  	%r307, %r199, 32768;
	setp.eq.s32 	%p19, %r307, 0;
	@%p19 bra 	$L__BB0_38;
	ld.global.u32 	%r308, [%rd6+300];
	xor.b32  	%r333, %r333, %r308;
	ld.global.u32 	%r309, [%rd6+304];
	xor.b32  	%r332, %r332, %r309;
	ld.global.u32 	%r310, [%rd6+308];
	xor.b32  	%r331, %r331, %r310;
	ld.global.u32 	%r311, [%rd6+312];
	xor.b32  	%r330, %r330, %r311;
	ld.global.u32 	%r312, [%rd6+316];
	xor.b32  	%r329, %r329, %r312;
$L__BB0_38:
	add.s32 	%r328, %r328, 16;
	setp.ne.s32 	%p20, %r328, 32;
	@%p20 bra 	$L__BB0_6;
	mad.lo.s32 	%r313, %r322, -31, %r11;
	add.s32 	%r322, %r313, 1;
	setp.ne.s32 	%p21, %r322, 5;
	@%p21 bra 	$L__BB0_5;
	st.global.u32 	[%rd2+4], %r333;
	st.global.u32 	[%rd2+8], %r332;
	st.global.u32 	[%rd2+12], %r331;
	st.global.u32 	[%rd2+16], %r330;
	st.global.u32 	[%rd2+20], %r329;
	add.s32 	%r316, %r316, 1;
	setp.lt.u32 	%p22, %r316, %r2;
	@%p22 bra 	$L__BB0_4;
$L__BB0_41:
	shr.u64 	%rd7, %rd17, 2;
	add.s32 	%r315, %r315, 1;
	setp.gt.u64 	%p23, %rd17, 3;
	mov.u64 	%rd17, %rd7;
	@%p23 bra 	$L__BB0_2;
$L__BB0_42:
	mov.b32 	%r314, 0;
	st.global.v2.u32 	[%rd2+24], {%r314, %r314};
	st.global.u32 	[%rd2+32], %r314;
	mov.b64 	%rd16, 0;
	st.global.u64 	[%rd2+40], %rd16;
	ret;

}
	// .globl	_Z23generateRandForFrontierP17curandStateXORWOWPjS1_PfS2_
.visible .entry _Z23generateRandForFrontierP17curandStateXORWOWPjS1_PfS2_(
	.param .u64 .ptr .align 1 _Z23generateRandForFrontierP17curandStateXORWOWPjS1_PfS2__param_0,
	.param .u64 .ptr .align 1 _Z23generateRandForFrontierP17curandStateXORWOWPjS1_PfS2__param_1,
	.param .u64 .ptr .align 1 _Z23generateRandForFrontierP17curandStateXORWOWPjS1_PfS2__param_2,
	.param .u64 .ptr .align 1 _Z23generateRandForFrontierP17curandStateXORWOWPjS1_PfS2__param_3,
	.param .u64 .ptr .align 1 _Z23generateRandForFrontierP17curandStateXORWOWPjS1_PfS2__param_4
)
{
	.reg .pred 	%p<3>;
	.reg .b32 	%r<49>;
	.reg .b32 	%f<5>;
	.reg .b64 	%rd<18>;

	ld.param.u64 	%rd9, [_Z23generateRandForFrontierP17curandStateXORWOWPjS1_PfS2__param_0];
	ld.param.u64 	%rd6, [_Z23generateRandForFrontierP17curandStateXORWOWPjS1_PfS2__param_1];
	ld.param.u64 	%rd10, [_Z23generateRandForFrontierP17curandStateXORWOWPjS1_PfS2__param_2];
	ld.param.u64 	%rd7, [_Z23generateRandForFrontierP17curandStateXORWOWPjS1_PfS2__param_3];
	ld.param.u64 	%rd8, [_Z23generateRandForFrontierP17curandStateXORWOWPjS1_PfS2__param_4];
	cvta.to.global.u64 	%rd1, %rd10;
	cvta.to.global.u64 	%rd2, %rd9;
	mov.u32 	%r21, %ctaid.x;
	mov.u32 	%r1, %ntid.x;
	mov.u32 	%r22, %tid.x;
	mad.lo.s32 	%r42, %r21, %r1, %r22;
	ld.global.u32 	%r23, [%rd1];
	setp.ge.u32 	%p1, %r42, %r23;
	@%p1 bra 	$L__BB1_3;
	mul.wide.s32 	%rd11, %r42, 48;
	add.s64 	%rd12, %rd2, %rd11;
	ld.global.v2.u32 	{%r43, %r48}, [%rd12];
	ld.global.v2.u32 	{%r46, %r47}, [%rd12+8];
	ld.global.v2.u32 	{%r44, %r45}, [%rd12+16];
	mov.u32 	%r24, %nctaid.x;
	mul.lo.s32 	%r9, %r1, %r24;
	cvta.to.global.u64 	%rd3, %rd6;
	cvta.to.global.u64 	%rd4, %rd7;
	cvta.to.global.u64 	%rd5, %rd8;
$L__BB1_2:
	mov.u32 	%r14, %r47;
	mov.u32 	%r47, %r45;
	mov.u32 	%r15, %r44;
	mul.wide.s32 	%rd13, %r42, 4;
	add.s64 	%rd14, %rd3, %rd13;
	ld.global.u32 	%r25, [%rd14];
	add.s32 	%r42, %r42, %r9;
	shr.u32 	%r26, %r48, 2;
	xor.b32  	%r27, %r26, %r48;
	shl.b32 	%r28, %r47, 4;
	shl.b32 	%r29, %r27, 1;
	xor.b32  	%r30, %r28, %r29;
	xor.b32  	%r31, %r30, %r47;
	xor.b32  	%r44, %r31, %r27;
	add.s32 	%r32, %r43, %r44;
	add.s32 	%r33, %r32, 362437;
	cvt.rn.f32.u32 	%f1, %r33;
	fma.rn.f32 	%f2, %f1, 0f2F800000, 0f2F000000;
	shr.u32 	%r34, %r46, 2;
	xor.b32  	%r35, %r34, %r46;
	shl.b32 	%r36, %r44, 4;
	shl.b32 	%r37, %r35, 1;
	xor.b32  	%r38, %r37, %r36;
	xor.b32  	%r39, %r38, %r35;
	xor.b32  	%r45, %r39, %r44;
	add.s32 	%r43, %r43, 724874;
	add.s32 	%r40, %r45, %r43;
	cvt.rn.f32.u32 	%f3, %r40;
	fma.rn.f32 	%f4, %f3, 0f2F800000, 0f2F000000;
	mul.wide.u32 	%rd15, %r25, 4;
	add.s64 	%rd16, %rd4, %rd15;
	st.global.f32 	[%rd16], %f2;
	add.s64 	%rd17, %rd5, %rd15;
	st.global.f32 	[%rd17], %f4;
	ld.global.u32 	%r41, [%rd1];
	setp.lt.u32 	%p2, %r42, %r41;
	mov.u32 	%r46, %r15;
	mov.u32 	%r48, %r14;
	@%p2 bra 	$L__BB1_2;
$L__BB1_3:
	ret;

}


// ===== COMPILED SASS (sm_100) =====

	.target	sm_100

	.elftype	@"ET_EXEC"


//--------------------- .note.nv.tkinfo           --------------------------
	.section	.note.nv.tkinfo,"",@"SHT_NOTE"
	.sectionflags	@"SHF_NOTE_NV_TKINFO"
	.tkinfo
        /*0018*/ 	.word	0x00000002
        /*0030*/ 	.string	""
        /*0030*/ 	.string	"ptxas"
        /*0030*/ 	.string	"Cuda compilation tools, release 13.0, V13.0.88"
        /*0030*/ 	.string	"Build cuda_13.0.r13.0/compiler.36424714_0"
        /*0030*/ 	.string	"-arch sm_100 -m 64 "



//--------------------- .note.nv.cuinfo           --------------------------
	.section	.note.nv.cuinfo,"",@"SHT_NOTE"
	.sectionflags	@"SHF_NOTE_NV_CUINFO"
        /*0018*/ 	.short	0x0002
        /*001a*/ 	.short	0x0064
        /*001c*/ 	.short	0x0082
	.zero		2


//--------------------- .nv.info                  --------------------------
	.section	.nv.info,"",@"SHT_CUDA_INFO"
	.align	4


	//----- nvinfo : EIATTR_REGCOUNT
	.align		4
        /*0000*/ 	.byte	0x04, 0x2f
        /*0002*/ 	.short	(.L_10 - .L_9)
	.align		4
.L_9:
        /*0004*/ 	.word	index@(_Z11initRandomsP17curandStateXORWOWj)
        /*0008*/ 	.word	0x0000001f


	//----- nvinfo : EIATTR_FRAME_SIZE
	.align		4
.L_10:
        /*000c*/ 	.byte	0x04, 0x11
        /*000e*/ 	.short	(.L_12 - .L_11)
	.align		4
.L_11:
        /*0010*/ 	.word	index@(_Z11initRandomsP17curandStateXORWOWj)
        /*0014*/ 	.word	0x00000000


	//----- nvinfo : EIATTR_REGCOUNT
	.align		4
.L_12:
        /*0018*/ 	.byte	0x04, 0x2f
        /*001a*/ 	.short	(.L_14 - .L_13)
	.align		4
.L_13:
        /*001c*/ 	.word	index@(_Z23generateRandForFrontierP17curandStateXORWOWPjS1_PfS2_)
        /*0020*/ 	.word	0x0000001e


	//----- nvinfo : EIATTR_FRAME_SIZE
	.align		4
.L_14:
        /*0024*/ 	.byte	0x04, 0x11
        /*0026*/ 	.short	(.L_16 - .L_15)
	.align		4
.L_15:
        /*0028*/ 	.word	index@(_Z23generateRandForFrontierP17curandStateXORWOWPjS1_PfS2_)
        /*002c*/ 	.word	0x00000000


	//----- nvinfo : EIATTR_MIN_STACK_SIZE
	.align		4
.L_16:
        /*0030*/ 	.byte	0x04, 0x12
        /*0032*/ 	.short	(.L_18 - .L_17)
	.align		4
.L_17:
        /*0034*/ 	.word	index@(_Z23generateRandForFrontierP17curandStateXORWOWPjS1_PfS2_)
        /*0038*/ 	.word	0x00000000


	//----- nvinfo : EIATTR_MIN_STACK_SIZE
	.align		4
.L_18:
        /*003c*/ 	.byte	0x04, 0x12
        /*003e*/ 	.short	(.L_20 - .L_19)
	.align		4
.L_19:
        /*0040*/ 	.word	index@(_Z11initRandomsP17curandStateXORWOWj)
        /*0044*/ 	.word	0x00000000
.L_20:


//--------------------- .nv.compat                --------------------------
	.section	.nv.compat,"",@"SHT_CUDA_COMPAT_INFO"
	.align	4
        /*0000*/ 	.byte	0x02, 0x09, 0x00, 0x00, 0x02, 0x02, 0x01, 0x00, 0x02, 0x05, 0x05, 0x00, 0x03, 0x07, 0x01, 0x01
        /*0010*/ 	.byte	0x02, 0x03, 0x00, 0x00, 0x02, 0x06, 0x01, 0x00, 0x04, 0x0b, 0x08, 0x00, 0x09, 0x00, 0x00, 0x00
        /*0020*/ 	.byte	0x00, 0x00, 0x00, 0x00


//--------------------- .nv.info._Z23generateRandForFrontierP17curandStateXORWOWPjS1_PfS2_ --------------------------
	.section	.nv.info._Z23generateRandForFrontierP17curandStateXORWOWPjS1_PfS2_,"",@"SHT_CUDA_INFO"
	.sectionflags	@""
	.align	4


	//----- nvinfo : EIATTR_CUDA_API_VERSION
	.align		4
        /*0000*/ 	.byte	0x04, 0x37
        /*0002*/ 	.short	(.L_22 - .L_21)
.L_21:
        /*0004*/ 	.word	0x00000082


	//----- nvinfo : EIATTR_KPARAM_INFO
	.align		4
.L_22:
        /*0008*/ 	.byte	0x04, 0x17
        /*000a*/ 	.short	(.L_24 - .L_23)
.L_23:
        /*000c*/ 	.word	0x00000000
        /*0010*/ 	.short	0x0004
        /*0012*/ 	.short	0x0020
        /*0014*/ 	.byte	0x00, 0xf5, 0x21, 0x00


	//----- nvinfo : EIATTR_KPARAM_INFO
	.align		4
.L_24:
        /*0018*/ 	.byte	0x04, 0x17
        /*001a*/ 	.short	(.L_26 - .L_25)
.L_25:
        /*001c*/ 	.word	0x00000000
        /*0020*/ 	.short	0x0003
        /*0022*/ 	.short	0x0018
        /*0024*/ 	.byte	0x00, 0xf5, 0x21, 0x00


	//----- nvinfo : EIATTR_KPARAM_INFO
	.align		4
.L_26:
        /*0028*/ 	.byte	0x04, 0x17
        /*002a*/ 	.short	(.L_28 - .L_27)
.L_27:
        /*002c*/ 	.word	0x00000000
        /*0030*/ 	.short	0x0002
        /*0032*/ 	.short	0x0010
        /*0034*/ 	.byte	0x00, 0xf5, 0x21, 0x00


	//----- nvinfo : EIATTR_KPARAM_INFO
	.align		4
.L_28:
        /*0038*/ 	.byte	0x04, 0x17
        /*003a*/ 	.short	(.L_30 - .L_29)
.L_29:
        /*003c*/ 	.word	0x00000000
        /*0040*/ 	.short	0x0001
        /*0042*/ 	.short	0x0008
        /*0044*/ 	.byte	0x00, 0xf5, 0x21, 0x00


	//----- nvinfo : EIATTR_KPARAM_INFO
	.align		4
.L_30:
        /*0048*/ 	.byte	0x04, 0x17
        /*004a*/ 	.short	(.L_32 - .L_31)
.L_31:
        /*004c*/ 	.word	0x00000000
        /*0050*/ 	.short	0x0000
        /*0052*/ 	.short	0x0000
        /*0054*/ 	.byte	0x00, 0xf5, 0x21, 0x00


	//----- nvinfo : EIATTR_SPARSE_MMA_MASK
	.align		4
.L_32:
        /*0058*/ 	.byte	0x03, 0x50
        /*005a*/ 	.short	0x0000


	//----- nvinfo : EIATTR_MAXREG_COUNT
	.align		4
        /*005c*/ 	.byte	0x03, 0x1b
        /*005e*/ 	.short	0x00ff


	//----- nvinfo : EIATTR_MERCURY_ISA_VERSION
	.align		4
        /*0060*/ 	.byte	0x03, 0x5f
        /*0062*/ 	.short	0x0101


	//----- nvinfo : EIATTR_VRC_CTA_INIT_COUNT
	.align		4
        /*0064*/ 	.byte	0x02, 0x4a
	.zero		1
	.zero		1


	//----- nvinfo : EIATTR_EXIT_INSTR_OFFSETS
	.align		4
        /*0068*/ 	.byte	0x04, 0x1c
        /*006a*/ 	.short	(.L_34 - .L_33)


	//   ....[0]....
.L_33:
        /*006c*/ 	.word	0x00000090


	//   ....[1]....
        /*0070*/ 	.word	0x00000360


	//----- nvinfo : EIATTR_CRS_STACK_SIZE
	.align		4
.L_34:
        /*0074*/ 	.byte	0x04, 0x1e
        /*0076*/ 	.short	(.L_36 - .L_35)
.L_35:
        /*0078*/ 	.word	0x00000000


	//----- nvinfo : EIATTR_CBANK_PARAM_SIZE
	.align		4
.L_36:
        /*007c*/ 	.byte	0x03, 0x19
        /*007e*/ 	.short	0x0028


	//----- nvinfo : EIATTR_PARAM_CBANK
	.align		4
        /*0080*/ 	.byte	0x04, 0x0a
        /*0082*/ 	.short	(.L_38 - .L_37)
	.align		4
.L_37:
        /*0084*/ 	.word	index@(.nv.constant0._Z23generateRandForFrontierP17curandStateXORWOWPjS1_PfS2_)
        /*0088*/ 	.short	0x0380
        /*008a*/ 	.short	0x0028


	//----- nvinfo : EIATTR_SW_WAR
	.align		4
.L_38:
        /*008c*/ 	.byte	0x04, 0x36
        /*008e*/ 	.short	(.L_40 - .L_39)
.L_39:
        /*0090*/ 	.word	0x00000008
.L_40:


//--------------------- .nv.info._Z11initRandomsP17curandStateXORWOWj --------------------------
	.section	.nv.info._Z11initRandomsP17curandStateXORWOWj,"",@"SHT_CUDA_INFO"
	.sectionflags	@""
	.align	4


	//----- nvinfo : EIATTR_CUDA_API_VERSION
	.align		4
        /*0000*/ 	.byte	0x04, 0x37
        /*0002*/ 	.short	(.L_42 - .L_41)
.L_41:
        /*0004*/ 	.word	0x00000082


	//----- nvinfo : EIATTR_KPARAM_INFO
	.align		4
.L_42:
        /*0008*/ 	.byte	0x04, 0x17
        /*000a*/ 	.short	(.L_44 - .L_43)
.L_43:
        /*000c*/ 	.word	0x00000000
        /*0010*/ 	.short	0x0001
        /*0012*/ 	.short	0x0008
        /*0014*/ 	.byte	0x00, 0xf0, 0x11, 0x00


	//----- nvinfo : EIATTR_KPARAM_INFO
	.align		4
.L_44:
        /*0018*/ 	.byte	0x04, 0x17
        /*001a*/ 	.short	(.L_46 - .L_45)
.L_45:
        /*001c*/ 	.word	0x00000000
        /*0020*/ 	.short	0x0000
        /*0022*/ 	.short	0x0000
        /*0024*/ 	.byte	0x00, 0xf5, 0x21, 0x00


	//----- nvinfo : EIATTR_SPARSE_MMA_MASK
	.align		4
.L_46:
        /*0028*/ 	.byte	0x03, 0x50
        /*002a*/ 	.short	0x0000


	//----- nvinfo : EIATTR_MAXREG_COUNT
	.align		4
        /*002c*/ 	.byte	0x03, 0x1b
        /*002e*/ 	.short	0x00ff


	//----- nvinfo : EIATTR_MERCURY_ISA_VERSION
	.align		4
        /*0030*/ 	.byte	0x03, 0x5f
        /*0032*/ 	.short	0x0101


	//----- nvinfo : EIATTR_VRC_CTA_INIT_COUNT
	.align		4
        /*0034*/ 	.byte	0x02, 0x4a
	.zero		1
	.zero		1


	//----- nvinfo : EIATTR_EXIT_INSTR_OFFSETS
	.align		4
        /*0038*/ 	.byte	0x04, 0x1c
        /*003a*/ 	.short	(.L_48 - .L_47)


	//   ....[0]....
.L_47:
        /*003c*/ 	.word	0x00000eb0


	//----- nvinfo : EIATTR_CRS_STACK_SIZE
	.align		4
.L_48:
        /*0040*/ 	.byte	0x04, 0x1e
        /*0042*/ 	.short	(.L_50 - .L_49)
.L_49:
        /*0044*/ 	.word	0x00000000


	//----- nvinfo : EIATTR_CBANK_PARAM_SIZE
	.align		4
.L_50:
        /*0048*/ 	.byte	0x03, 0x19
        /*004a*/ 	.short	0x000c


	//----- nvinfo : EIATTR_PARAM_CBANK
	.align		4
        /*004c*/ 	.byte	0x04, 0x0a
        /*004e*/ 	.short	(.L_52 - .L_51)
	.align		4
.L_51:
        /*0050*/ 	.word	index@(.nv.constant0._Z11initRandomsP17curandStateXORWOWj)
        /*0054*/ 	.short	0x0380
        /*0056*/ 	.short	0x000c


	//----- nvinfo : EIATTR_SW_WAR
	.align		4
.L_52:
        /*0058*/ 	.byte	0x04, 0x36
        /*005a*/ 	.short	(.L_54 - .L_53)
.L_53:
        /*005c*/ 	.word	0x00000008
.L_54:


//--------------------- .nv.callgraph             --------------------------
	.section	.nv.callgraph,"",@"SHT_CUDA_CALLGRAPH"
	.align	4
	.sectionentsize	8
	.align		4
        /*0000*/ 	.word	0x00000000
	.align		4
        /*0004*/ 	.word	0xffffffff
	.align		4
        /*0008*/ 	.word	0x00000000
	.align		4
        /*000c*/ 	.word	0xfffffffe
	.align		4
        /*0010*/ 	.word	0x00000000
	.align		4
        /*0014*/ 	.word	0xfffffffd
	.align		4
        /*0018*/ 	.word	0x00000000
	.align		4
        /*001c*/ 	.word	0xfffffffc


//--------------------- .nv.constant4             --------------------------
	.section	.nv.constant4,"a",@progbits
	.align	8
	.align		8
.nv.constant4:
        /*0000*/ 	.dword	precalc_xorwow_matrix
	.align		8
        /*0008*/ 	.dword	precalc_xorwow_offset_matrix
	.align		8
        /*0010*/ 	.dword	mrg32k3aM1
	.align		8
        /*0018*/ 	.dword	mrg32k3aM2
	.align		8
        /*0020*/ 	.dword	mrg32k3aM1SubSeq
	.align		8
        /*0028*/ 	.dword	mrg32k3aM2SubSeq
	.align		8
        /*0030*/ 	.dword	mrg32k3aM1Seq
	.align		8
        /*0038*/ 	.dword	mrg32k3aM2Seq


//--------------------- .nv.constant3             --------------------------
	.section	.nv.constant3,"a",@progbits
	.align	8
.nv.constant3:
	.type		__cr_lgamma_table,@object
	.size		__cr_lgamma_table,(.L_8 - __cr_lgamma_table)
__cr_lgamma_table:
        /*0000*/ 	.byte	0x00, 0x00, 0x00, 0x00, 0x00, 0x00, 0x00, 0x00, 0x00, 0x00, 0x00, 0x00, 0x00, 0x00, 0x00, 0x00
        /*0010*/ 	.byte	0xef, 0x39, 0xfa, 0xfe, 0x42, 0x2e, 0xe6, 0x3f, 0x02, 0x20, 0x2a, 0xfa, 0x0b, 0xab, 0xfc, 0x3f
        /*0020*/ 	.byte	0xf9, 0x2c, 0x92, 0x7c, 0xa7, 0x6c, 0x09, 0x40, 0xc9, 0x79, 0x44, 0x3c, 0x64, 0x26, 0x13, 0x40
        /*0030*/ 	.byte	0xca, 0x01, 0xcf, 0x3a, 0x27, 0x51, 0x1a, 0x40, 0x30, 0xcc, 0x2d, 0xf3, 0xe1, 0x0c, 0x21, 0x40
        /*0040*/ 	.byte	0x0d, 0xb7, 0xfc, 0x82, 0x8e, 0x35, 0x25, 0x40
.L_8:


//--------------------- .text._Z23generateRandForFrontierP17curandStateXORWOWPjS1_PfS2_ --------------------------
	.section	.text._Z23generateRandForFrontierP17curandStateXORWOWPjS1_PfS2_,"ax",@progbits
	.align	128
        .global         _Z23generateRandForFrontierP17curandStateXORWOWPjS1_PfS2_
        .type           _Z23generateRandForFrontierP17curandStateXORWOWPjS1_PfS2_,@function
        .size           _Z23generateRandForFrontierP17curandStateXORWOWPjS1_PfS2_,(.L_x_11 - _Z23generateRandForFrontierP17curandStateXORWOWPjS1_PfS2_)
        .other          _Z23generateRandForFrontierP17curandStateXORWOWPjS1_PfS2_,@"STO_CUDA_ENTRY STV_DEFAULT"
_Z23generateRandForFrontierP17curandStateXORWOWPjS1_PfS2_:
.text._Z23generateRandForFrontierP17curandStateXORWOWPjS1_PfS2_:
[----:B------:R-:W-:Y:S08]  /*0000*/  LDC R1, c[0x0][0x37c] ;  /* 0x0000df00ff017b82 */ /* 0x000ff00000000800 */
[----:B------:R-:W0:Y:S01]  /*0010*/  LDC.64 R6, c[0x0][0x390] ;  /* 0x0000e400ff067b82 */ /* 0x000e220000000a00 */
[----:B------:R-:W0:Y:S02]  /*0020*/  LDCU.64 UR4, c[0x0][0x358] ;  /* 0x00006b00ff0477ac */ /* 0x000e240008000a00 */
[----:B0-----:R-:W2:Y:S05]  /*0030*/  LDG.E R0, desc[UR4][R6.64] ;  /* 0x0000000406007981 */ /* 0x001eaa000c1e1900 */
[----:B------:R-:W0:Y:S01]  /*0040*/  S2UR UR6, SR_CTAID.X ;  /* 0x00000000000679c3 */ /* 0x000e220000002500 */
[----:B------:R-:W0:Y:S07]  /*0050*/  S2R R17, SR_TID.X ;  /* 0x0000000000117919 */ /* 0x000e2e0000002100 */
[----:B------:R-:W0:Y:S02]  /*0060*/  LDC R16, c[0x0][0x360] ;  /* 0x0000d800ff107b82 */ /* 0x000e240000000800 */
[----:B0-----:R-:W-:-:S05]  /*0070*/  IMAD R17, R16, UR6, R17 ;  /* 0x0000000610117c24 */ /* 0x001fca000f8e0211 */
[----:B--2---:R-:W-:-:S13]  /*0080*/  ISETP.GE.U32.AND P0, PT, R17, R0, PT ;  /* 0x000000001100720c */ /* 0x004fda0003f06070 */
[----:B------:R-:W-:Y:S05]  /*0090*/  @P0 EXIT ;  /* 0x000000000000094d */ /* 0x000fea0003800000 */
[----:B------:R-:W0:Y:S01]  /*00a0*/  LDC.64 R18, c[0x0][0x380] ;  /* 0x0000e000ff127b82 */ /* 0x000e220000000a00 */
[----:B------:R-:W1:Y:S07]  /*00b0*/  LDCU UR6, c[0x0][0x370] ;  /* 0x00006e00ff0677ac */ /* 0x000e6e0008000800 */
[----:B------:R-:W2:Y:S08]  /*00c0*/  LDC.64 R10, c[0x0][0x388] ;  /* 0x0000e200ff0a7b82 */ /* 0x000eb00000000a00 */
[----:B------:R-:W3:Y:S01]  /*00d0*/  LDC.64 R12, c[0x0][0x398] ;  /* 0x0000e600ff0c7b82 */ /* 0x000ee20000000a00 */
[----:B0-----:R-:W-:-:S07]  /*00e0*/  IMAD.WIDE R18, R17, 0x30, R18 ;  /* 0x0000003011127825 */ /* 0x001fce00078e0212 */
[----:B------:R-:W0:Y:S01]  /*00f0*/  LDC.64 R14, c[0x0][0x3a0] ;  /* 0x0000e800ff0e7b82 */ /* 0x000e220000000a00 */
[----:B------:R4:W5:Y:S04]  /*0100*/  LDG.E.64 R4, desc[UR4][R18.64] ;  /* 0x0000000412047981 */ /* 0x000968000c1e1b00 */
[----:B------:R4:W5:Y:S04]  /*0110*/  LDG.E.64 R2, desc[UR4][R18.64+0x8] ;  /* 0x0000080412027981 */ /* 0x000968000c1e1b00 */
[----:B------:R4:W5:Y:S01]  /*0120*/  LDG.E.64 R8, desc[UR4][R18.64+0x10] ;  /* 0x0000100412087981 */ /* 0x000962000c1e1b00 */
[----:B-123--:R-:W-:-:S07]  /*0130*/  IMAD R0, R16, UR6, RZ ;  /* 0x0000000610007c24 */ /* 0x00efce000f8e02ff */
.L_x_0:
[----:B----4-:R-:W-:-:S05]  /*0140*/  IMAD.WIDE R18, R17, 0x4, R10 ;  /* 0x0000000411127825 */ /* 0x010fca00078e020a */
[----:B------:R-:W2:Y:S01]  /*0150*/  LDG.E R21, desc[UR4][R18.64] ;  /* 0x0000000412157981 */ /* 0x000ea2000c1e1900 */
[----:B-----5:R-:W-:Y:S01]  /*0160*/  SHF.R.U32.HI R16, RZ, 0x2, R5 ;  /* 0x00000002ff107819 */ /* 0x020fe20000011605 */
[----:B------:R-:W-:Y:S01]  /*0170*/  IMAD.SHL.U32 R20, R9, 0x10, RZ ;  /* 0x0000001009147824 */ /* 0x000fe200078e00ff */
[----:B------:R-:W-:Y:S01]  /*0180*/  SHF.R.U32.HI R23, RZ, 0x2, R2 ;  /* 0x00000002ff177819 */ /* 0x000fe20000011602 */
[----:B------:R-:W-:Y:S01]  /*0190*/  HFMA2 R27, -RZ, RZ, 0.1171875, 0 ;  /* 0x2f800000ff1b7431 */ /* 0x000fe200000001ff */
[----:B------:R-:W-:Y:S02]  /*01a0*/  LOP3.LUT R16, R16, R5, RZ, 0x3c, !PT ;  /* 0x0000000510107212 */ /* 0x000fe400078e3cff */
[----:B------:R-:W-:Y:S02]  /*01b0*/  LOP3.LUT R23, R23, R2, RZ, 0x3c, !PT ;  /* 0x0000000217177212 */ /* 0x000fe400078e3cff */
[----:B------:R-:W-:Y:S01]  /*01c0*/  MOV R2, R8 ;  /* 0x0000000800027202 */ /* 0x000fe20000000f00 */
[----:B------:R-:W-:-:S05]  /*01d0*/  IMAD.SHL.U32 R5, R16, 0x2, RZ ;  /* 0x0000000210057824 */ /* 0x000fca00078e00ff */
[----:B------:R-:W-:-:S04]  /*01e0*/  LOP3.LUT R5, R9, R20, R5, 0x96, !PT ;  /* 0x0000001409057212 */ /* 0x000fc800078e9605 */
[----:B------:R-:W-:Y:S01]  /*01f0*/  LOP3.LUT R8, R5, R16, RZ, 0x3c, !PT ;  /* 0x0000001005087212 */ /* 0x000fe200078e3cff */
[----:B------:R-:W-:-:S04]  /*0200*/  IMAD.SHL.U32 R5, R23, 0x2, RZ ;  /* 0x0000000217057824 */ /* 0x000fc800078e00ff */
[----:B------:R-:W-:-:S05]  /*0210*/  IMAD.SHL.U32 R16, R8, 0x10, RZ ;  /* 0x0000001008107824 */ /* 0x000fca00078e00ff */
[----:B------:R-:W-:Y:S02]  /*0220*/  LOP3.LUT R23, R23, R5, R16, 0x96, !PT ;  /* 0x0000000517177212 */ /* 0x000fe400078e9610 */
[C---:B------:R-:W-:Y:S02]  /*0230*/  IADD3 R5, PT, PT, R4.reuse, 0x587c5, R8 ;  /* 0x000587c504057810 */ /* 0x040fe40007ffe008 */
[----:B------:R-:W-:Y:S02]  /*0240*/  IADD3 R4, PT, PT, R4, 0xb0f8a, RZ ;  /* 0x000b0f8a04047810 */ /* 0x000fe40007ffe0ff */
[----:B------:R-:W-:Y:S02]  /*0250*/  LOP3.LUT R23, R23, R8, RZ, 0x3c, !PT ;  /* 0x0000000817177212 */ /* 0x000fe400078e3cff */
[----:B------:R-:W-:-:S03]  /*0260*/  I2FP.F32.U32 R5, R5 ;  /* 0x0000000500057245 */ /* 0x000fc60000201000 */
[----:B------:R-:W-:Y:S02]  /*0270*/  IMAD.IADD R16, R23, 0x1, R4 ;  /* 0x0000000117107824 */ /* 0x000fe400078e0204 */
[----:B------:R-:W-:-:S03]  /*0280*/  FFMA R25, R5, R27, 1.1641532182693481445e-10 ;  /* 0x2f00000005197423 */ /* 0x000fc6000000001b */
[----:B------:R-:W-:-:S05]  /*0290*/  I2FP.F32.U32 R16, R16 ;  /* 0x0000001000107245 */ /* 0x000fca0000201000 */
[----:B------:R-:W-:Y:S01]  /*02a0*/  FFMA R27, R16, R27, 1.1641532182693481445e-10 ;  /* 0x2f000000101b7423 */ /* 0x000fe2000000001b */
[----:B--2---:R-:W-:-:S04]  /*02b0*/  IMAD.WIDE.U32 R18, R21, 0x4, R12 ;  /* 0x0000000415127825 */ /* 0x004fc800078e000c */
[----:B0-----:R-:W-:Y:S01]  /*02c0*/  IMAD.WIDE.U32 R20, R21, 0x4, R14 ;  /* 0x0000000415147825 */ /* 0x001fe200078e000e */
[----:B------:R1:W-:Y:S04]  /*02d0*/  STG.E desc[UR4][R18.64], R25 ;  /* 0x0000001912007986 */ /* 0x0003e8000c101904 */
[----:B------:R1:W-:Y:S04]  /*02e0*/  STG.E desc[UR4][R20.64], R27 ;  /* 0x0000001b14007986 */ /* 0x0003e8000c101904 */
[----:B------:R-:W2:Y:S01]  /*02f0*/  LDG.E R16, desc[UR4][R6.64] ;  /* 0x0000000406107981 */ /* 0x000ea2000c1e1900 */
[----:B------:R-:W-:Y:S01]  /*0300*/  IMAD.IADD R17, R0, 0x1, R17 ;  /* 0x0000000100117824 */ /* 0x000fe200078e0211 */
[----:B------:R-:W-:Y:S01]  /*0310*/  MOV R5, R3 ;  /* 0x0000000300057202 */ /* 0x000fe20000000f00 */
[----:B------:R-:W-:Y:S01]  /*0320*/  IMAD.MOV.U32 R3, RZ, RZ, R9 ;  /* 0x000000ffff037224 */ /* 0x000fe200078e0009 */
[----:B------:R-:W-:-:S02]  /*0330*/  MOV R9, R23 ;  /* 0x0000001700097202 */ /* 0x000fc40000000f00 */
[----:B--2---:R-:W-:-:S13]  /*0340*/  ISETP.GE.U32.AND P0, PT, R17, R16, PT ;  /* 0x000000101100720c */ /* 0x004fda0003f06070 */
[----:B-1----:R-:W-:Y:S05]  /*0350*/  @!P0 BRA `(.L_x_0) ;  /* 0xfffffffc00788947 */ /* 0x002fea000383ffff */
[----:B------:R-:W-:Y:S05]  /*0360*/  EXIT ;  /* 0x000000000000794d */ /* 0x000fea0003800000 */
.L_x_1:
[----:B------:R-:W-:-:S00]  /*0370*/  BRA `(.L_x_1) ;  /* 0xfffffffc00fc7947 */ /* 0x000fc0000383ffff */
[----:B------:R-:W-:-:S00]  /*0380*/  NOP ;  /* 0x0000000000007918 */ /* 0x000fc00000000000 */
[----:B------:R-:W-:-:S00]  /*0390*/  NOP ;  /* 0x0000000000007918 */ /* 0x000fc00000000000 */
[----:B------:R-:W-:-:S00]  /*03a0*/  NOP ;  /* 0x0000000000007918 */ /* 0x000fc00000000000 */
[----:B------:R-:W-:-:S00]  /*03b0*/  NOP ;  /* 0x0000000000007918 */ /* 0x000fc00000000000 */
[----:B------:R-:W-:-:S00]  /*03c0*/  NOP ;  /* 0x0000000000007918 */ /* 0x000fc00000000000 */
[----:B------:R-:W-:-:S00]  /*03d0*/  NOP ;  /* 0x0000000000007918 */ /* 0x000fc00000000000 */
[----:B------:R-:W-:-:S00]  /*03e0*/  NOP ;  /* 0x0000000000007918 */ /* 0x000fc00000000000 */
[----:B------:R-:W-:-:S00]  /*03f0*/  NOP ;  /* 0x0000000000007918 */ /* 0x000fc00000000000 */
.L_x_11:


//--------------------- .text._Z11initRandomsP17curandStateXORWOWj --------------------------
	.section	.text._Z11initRandomsP17curandStateXORWOWj,"ax",@progbits
	.align	128
        .global         _Z11initRandomsP17curandStateXORWOWj
        .type           _Z11initRandomsP17curandStateXORWOWj,@function
        .size           _Z11initRandomsP17curandStateXORWOWj,(.L_x_12 - _Z11initRandomsP17curandStateXORWOWj)
        .other          _Z11initRandomsP17curandStateXORWOWj,@"STO_CUDA_ENTRY STV_DEFAULT"
_Z11initRandomsP17curandStateXORWOWj:
.text._Z11initRandomsP17curandStateXORWOWj:
[----:B------:R-:W-:Y:S01]  /*0000*/  LDC R1, c[0x0][0x37c] ;  /* 0x0000df00ff017b82 */ /* 0x000fe20000000800 */
[----:B------:R-:W0:Y:S07]  /*0010*/  S2R R2, SR_TID.X ;  /* 0x0000000000027919 */ /* 0x000e2e0000002100 */
[----:B------:R-:W1:Y:S01]  /*0020*/  LDC R0, c[0x0][0x388] ;  /* 0x0000e200ff007b82 */ /* 0x000e620000000800 */
[----:B------:R-:W2:Y:S01]  /*0030*/  LDCU.64 UR4, c[0x0][0x358] ;  /* 0x00006b00ff0477ac */ /* 0x000ea20008000a00 */
[----:B------:R-:W-:Y:S01]  /*0040*/  IMAD.MOV.U32 R5, RZ, RZ, -0x75bd8fc ;  /* 0xf8a42704ff057424 */ /* 0x000fe200078e00ff */
[----:B------:R-:W-:Y:S01]  /*0050*/  BSSY.RECONVERGENT B0, `(.L_x_2) ;  /* 0x00000e2000007945 */ /* 0x000fe20003800200 */
[----:B------:R-:W-:-:S04]  /*0060*/  IMAD.MOV.U32 R8, RZ, RZ, -0x23270784 ;  /* 0xdcd8f87cff087424 */ /* 0x000fc800078e00ff */
[----:B------:R-:W0:Y:S08]  /*0070*/  S2UR UR6, SR_CTAID.X ;  /* 0x00000000000679c3 */ /* 0x000e300000002500 */
[----:B------:R-:W0:Y:S08]  /*0080*/  LDC R13, c[0x0][0x360] ;  /* 0x0000d800ff0d7b82 */ /* 0x000e300000000800 */
[----:B------:R-:W3:Y:S01]  /*0090*/  LDC.64 R6, c[0x0][0x380] ;  /* 0x0000e000ff067b82 */ /* 0x000ee20000000a00 */
[----:B-1----:R-:W-:-:S05]  /*00a0*/  LOP3.LUT R0, R0, 0xaad26b49, RZ, 0x3c, !PT ;  /* 0xaad26b4900007812 */ /* 0x002fca00078e3cff */
[----:B------:R-:W-:-:S04]  /*00b0*/  IMAD R0, R0, 0x4182bed5, RZ ;  /* 0x4182bed500007824 */ /* 0x000fc800078e02ff */
[C---:B------:R-:W-:Y:S01]  /*00c0*/  VIADD R3, R0.reuse, 0x75bcd15 ;  /* 0x075bcd1500037836 */ /* 0x040fe20000000000 */
[C---:B------:R-:W-:Y:S01]  /*00d0*/  LOP3.LUT R4, R0.reuse, 0x159a55e5, RZ, 0x3c, !PT ;  /* 0x159a55e500047812 */ /* 0x040fe200078e3cff */
[C---:B------:R-:W-:Y:S02]  /*00e0*/  VIADD R9, R0.reuse, 0x583f19 ;  /* 0x00583f1900097836 */ /* 0x040fe40000000000 */
[----:B0-----:R-:W-:Y:S02]  /*00f0*/  IMAD R13, R13, UR6, R2 ;  /* 0x000000060d0d7c24 */ /* 0x001fe4000f8e0202 */
[----:B------:R-:W-:-:S03]  /*0100*/  VIADD R2, R0, 0xd9f6dc18 ;  /* 0xd9f6dc1800027836 */ /* 0x000fc60000000000 */
[C---:B------:R-:W-:Y:S01]  /*0110*/  ISETP.NE.AND P0, PT, R13.reuse, RZ, PT ;  /* 0x000000ff0d00720c */ /* 0x040fe20003f05270 */
[----:B---3--:R-:W-:-:S05]  /*0120*/  IMAD.WIDE R6, R13, 0x30, R6 ;  /* 0x000000300d067825 */ /* 0x008fca00078e0206 */
[----:B--2---:R0:W-:Y:S04]  /*0130*/  STG.E.64 desc[UR4][R6.64], R2 ;  /* 0x0000000206007986 */ /* 0x0041e8000c101b04 */
[----:B------:R0:W-:Y:S04]  /*0140*/  STG.E.64 desc[UR4][R6.64+0x8], R4 ;  /* 0x0000080406007986 */ /* 0x0001e8000c101b04 */
[----:B------:R0:W-:Y:S01]  /*0150*/  STG.E.64 desc[UR4][R6.64+0x10], R8 ;  /* 0x0000100806007986 */ /* 0x0001e2000c101b04 */
[----:B------:R-:W-:Y:S05]  /*0160*/  @!P0 BRA `(.L_x_3) ;  /* 0x0000000c00408947 */ /* 0x000fea0003800000 */
[----:B------:R-:W-:Y:S01]  /*0170*/  SHF.R.S32.HI R0, RZ, 0x1f, R13 ;  /* 0x0000001fff007819 */ /* 0x000fe2000001140d */
[----:B------:R-:W-:-:S07]  /*0180*/  IMAD.MOV.U32 R12, RZ, RZ, RZ ;  /* 0x000000ffff0c7224 */ /* 0x000fce00078e00ff */
.L_x_9:
[----:B0-----:R-:W-:Y:S01]  /*0190*/  LOP3.LUT R2, R13, 0x3, RZ, 0xc0, !PT ;  /* 0x000000030d027812 */ /* 0x001fe200078ec0ff */
[----:B------:R-:W-:Y:S03]  /*01a0*/  BSSY.RECONVERGENT B1, `(.L_x_4) ;  /* 0x00000c6000017945 */ /* 0x000fe60003800200 */
[----:B------:R-:W-:-:S04]  /*01b0*/  ISETP.NE.U32.AND P0, PT, R2, RZ, PT ;  /* 0x000000ff0200720c */ /* 0x000fc80003f05070 */
[----:B------:R-:W-:-:S13]  /*01c0*/  ISETP.NE.AND.EX P0, PT, RZ, RZ, PT, P0 ;  /* 0x000000ffff00720c */ /* 0x000fda0003f05300 */
[----:B------:R-:W-:Y:S05]  /*01d0*/  @!P0 BRA `(.L_x_5) ;  /* 0x0000000c00088947 */ /* 0x000fea0003800000 */
[----:B------:R-:W0:Y:S01]  /*01e0*/  LDC.64 R8, c[0x4][RZ] ;  /* 0x01000000ff087b82 */ /* 0x000e220000000a00 */
[----:B------:R-:W-:Y:S02]  /*01f0*/  IMAD.MOV.U32 R14, RZ, RZ, RZ ;  /* 0x000000ffff0e7224 */ /* 0x000fe400078e00ff */
[----:B0-----:R-:W-:-:S07]  /*0200*/  IMAD.WIDE.U32 R8, R12, 0xc80, R8 ;  /* 0x00000c800c087825 */ /* 0x001fce00078e0008 */
.L_x_8:
[----:B0-----:R-:W-:Y:S01]  /*0210*/  IMAD.MOV.U32 R15, RZ, RZ, RZ ;  /* 0x000000ffff0f7224 */ /* 0x001fe200078e00ff */
[----:B------:R-:W-:Y:S01]  /*0220*/  CS2R R2, SRZ ;  /* 0x0000000000027805 */ /* 0x000fe2000001ff00 */
[----:B------:R-:W-:Y:S01]  /*0230*/  IMAD.MOV.U32 R17, RZ, RZ, RZ ;  /* 0x000000ffff117224 */ /* 0x000fe200078e00ff */
[----:B------:R-:W-:-:S07]  /*0240*/  CS2R R4, SRZ ;  /* 0x0000000000047805 */ /* 0x000fce000001ff00 */
.L_x_7:
[----:B------:R-:W-:-:S05]  /*0250*/  IMAD.WIDE.U32 R10, R17, 0x4, R6 ;  /* 0x00000004110a7825 */ /* 0x000fca00078e0006 */
[----:B------:R0:W5:Y:S01]  /*0260*/  LDG.E R16, desc[UR4][R10.64+0x4] ;  /* 0x000004040a107981 */ /* 0x000162000c1e1900 */
[----:B------:R-:W-:-:S07]  /*0270*/  IMAD.MOV.U32 R19, RZ, RZ, RZ ;  /* 0x000000ffff137224 */ /* 0x000fce00078e00ff */
.L_x_6:
[----:B-----5:R-:W-:Y:S01]  /*0280*/  SHF.R.U32.HI R24, RZ, R19, R16 ;  /* 0x00000013ff187219 */ /* 0x020fe20000011610 */
[----:B0-----:R-:W-:-:S03]  /*0290*/  IMAD.SHL.U32 R10, R17, 0x20, RZ ;  /* 0x00000020110a7824 */ /* 0x001fc600078e00ff */
[----:B------:R-:W-:Y:S01]  /*02a0*/  LOP3.LUT R11, R24, 0x1, RZ, 0xc0, !PT ;  /* 0x00000001180b7812 */ /* 0x000fe200078ec0ff */
[----:B------:R-:W-:-:S03]  /*02b0*/  IMAD.IADD R10, R10, 0x1, R19 ;  /* 0x000000010a0a7824 */ /* 0x000fc600078e0213 */
[----:B------:R-:W-:Y:S01]  /*02c0*/  ISETP.NE.U32.AND P0, PT, R11, 0x1, PT ;  /* 0x000000010b00780c */ /* 0x000fe20003f05070 */
[----:B------:R-:W-:-:S03]  /*02d0*/  IMAD R11, R10, 0x5, RZ ;  /* 0x000000050a0b7824 */ /* 0x000fc600078e02ff */
[----:B------:R-:W-:Y:S01]  /*02e0*/  R2P PR, R24, 0x7e ;  /* 0x0000007e18007804 */ /* 0x000fe20000000000 */
[----:B------:R-:W-:-:S08]  /*02f0*/  IMAD.WIDE.U32 R10, R11, 0x4, R8 ;  /* 0x000000040b0a7825 */ /* 0x000fd000078e0008 */
[----:B------:R-:W2:Y:S04]  /*0300*/  @!P0 LDG.E R18, desc[UR4][R10.64] ;  /* 0x000000040a128981 */ /* 0x000ea8000c1e1900 */
[----:B------:R-:W3:Y:S04]  /*0310*/  @!P0 LDG.E R20, desc[UR4][R10.64+0x10] ;  /* 0x000010040a148981 */ /* 0x000ee8000c1e1900 */
[----:B------:R-:W4:Y:S04]  /*0320*/  @P1 LDG.E R22, desc[UR4][R10.64+0x14] ;  /* 0x000014040a161981 */ /* 0x000f28000c1e1900 */
[----:B------:R-:W4:Y:S04]  /*0330*/  @P2 LDG.E R26, desc[UR4][R10.64+0x28] ;  /* 0x000028040a1a2981 */ /* 0x000f28000c1e1900 */
[----:B------:R-:W4:Y:S04]  /*0340*/  @!P0 LDG.E R21, desc[UR4][R10.64+0x4] ;  /* 0x000004040a158981 */ /* 0x000f28000c1e1900 */
[----:B------:R-:W4:Y:S04]  /*0350*/  @!P0 LDG.E R23, desc[UR4][R10.64+0xc] ;  /* 0x00000c040a178981 */ /* 0x000f28000c1e1900 */
[----:B------:R-:W4:Y:S04]  /*0360*/  @P1 LDG.E R25, desc[UR4][R10.64+0x18] ;  /* 0x000018040a191981 */ /* 0x000f28000c1e1900 */
[----:B------:R-:W4:Y:S04]  /*0370*/  @P3 LDG.E R28, desc[UR4][R10.64+0x3c] ;  /* 0x00003c040a1c3981 */ /* 0x000f28000c1e1900 */
[----:B------:R-:W4:Y:S01]  /*0380*/  @P6 LDG.E R27, desc[UR4][R10.64+0x7c] ;  /* 0x00007c040a1b6981 */ /* 0x000f22000c1e1900 */
[----:B--2---:R-:W-:-:S03]  /*0390*/  @!P0 LOP3.LUT R15, R15, R18, RZ, 0x3c, !PT ;  /* 0x000000120f0f8212 */ /* 0x004fc600078e3cff */
[----:B------:R-:W2:Y:S01]  /*03a0*/  @!P0 LDG.E R18, desc[UR4][R10.64+0x8] ;  /* 0x000008040a128981 */ /* 0x000ea2000c1e1900 */
[----:B---3--:R-:W-:-:S03]  /*03b0*/  @!P0 LOP3.LUT R3, R3, R20, RZ, 0x3c, !PT ;  /* 0x0000001403038212 */ /* 0x008fc600078e3cff */
[----:B------:R-:W3:Y:S01]  /*03c0*/  @P1 LDG.E R20, desc[UR4][R10.64+0x24] ;  /* 0x000024040a141981 */ /* 0x000ee2000c1e1900 */
[----:B----4-:R-:W-:-:S03]  /*03d0*/  @P1 LOP3.LUT R15, R15, R22, RZ, 0x3c, !PT ;  /* 0x000000160f0f1212 */ /* 0x010fc600078e3cff */
[----:B------:R-:W4:Y:S01]  /*03e0*/  @P2 LDG.E R22, desc[UR4][R10.64+0x38] ;  /* 0x000038040a162981 */ /* 0x000f22000c1e1900 */
[----:B------:R-:W-:-:S03]  /*03f0*/  @P2 LOP3.LUT R15, R15, R26, RZ, 0x3c, !PT ;  /* 0x0000001a0f0f2212 */ /* 0x000fc600078e3cff */
[----:B------:R-:W4:Y:S01]  /*0400*/  @P4 LDG.E R26, desc[UR4][R10.64+0x50] ;  /* 0x000050040a1a4981 */ /* 0x000f22000c1e1900 */
[----:B------:R-:W-:-:S03]  /*0410*/  @!P0 LOP3.LUT R4, R4, R21, RZ, 0x3c, !PT ;  /* 0x0000001504048212 */ /* 0x000fc600078e3cff */
[----:B------:R-:W4:Y:S01]  /*0420*/  @P1 LDG.E R21, desc[UR4][R10.64+0x20] ;  /* 0x000020040a151981 */ /* 0x000f22000c1e1900 */
[----:B------:R-:W-:-:S03]  /*0430*/  @!P0 LOP3.LUT R2, R2, R23, RZ, 0x3c, !PT ;  /* 0x0000001702028212 */ /* 0x000fc600078e3cff */
[----:B------:R-:W4:Y:S01]  /*0440*/  @P2 LDG.E R23, desc[UR4][R10.64+0x2c] ;  /* 0x00002c040a172981 */ /* 0x000f22000c1e1900 */
[----:B------:R-:W-:-:S03]  /*0450*/  @P1 LOP3.LUT R4, R4, R25, RZ, 0x3c, !PT ;  /* 0x0000001904041212 */ /* 0x000fc600078e3cff */
[----:B------:R-:W4:Y:S01]  /*0460*/  @P2 LDG.E R25, desc[UR4][R10.64+0x34] ;  /* 0x000034040a192981 */ /* 0x000f22000c1e1900 */
[----:B--2---:R-:W-:-:S03]  /*0470*/  @!P0 LOP3.LUT R5, R5, R18, RZ, 0x3c, !PT ;  /* 0x0000001205058212 */ /* 0x004fc600078e3cff */
[----:B------:R-:W2:Y:S01]  /*0480*/  @P1 LDG.E R18, desc[UR4][R10.64+0x1c] ;  /* 0x00001c040a121981 */ /* 0x000ea2000c1e1900 */
[----:B---3--:R-:W-:-:S03]  /*0490*/  @P1 LOP3.LUT R3, R3, R20, RZ, 0x3c, !PT ;  /* 0x0000001403031212 */ /* 0x008fc600078e3cff */
[----:B------:R-:W3:Y:S01]  /*04a0*/  @P2 LDG.E R20, desc[UR4][R10.64+0x30] ;  /* 0x000030040a142981 */ /* 0x000ee2000c1e1900 */
[----:B----4-:R-:W-:-:S03]  /*04b0*/  @P2 LOP3.LUT R3, R3, R22, RZ, 0x3c, !PT ;  /* 0x0000001603032212 */ /* 0x010fc600078e3cff */
[----:B------:R-:W4:Y:S01]  /*04c0*/  @P3 LDG.E R22, desc[UR4][R10.64+0x4c] ;  /* 0x00004c040a163981 */ /* 0x000f22000c1e1900 */
[----:B------:R-:W-:-:S04]  /*04d0*/  @P3 LOP3.LUT R15, R15, R28, RZ, 0x3c, !PT ;  /* 0x0000001c0f0f3212 */ /* 0x000fc800078e3cff */
[----:B------:R-:W-:Y:S02]  /*04e0*/  @P4 LOP3.LUT R15, R15, R26, RZ, 0x3c, !PT ;  /* 0x0000001a0f0f4212 */ /* 0x000fe400078e3cff */
[----:B------:R-:W-:Y:S01]  /*04f0*/  @P1 LOP3.LUT R2, R2, R21, RZ, 0x3c, !PT ;  /* 0x0000001502021212 */ /* 0x000fe200078e3cff */
[----:B------:R-:W4:Y:S04]  /*0500*/  @P5 LDG.E R26, desc[UR4][R10.64+0x64] ;  /* 0x000064040a1a5981 */ /* 0x000f28000c1e1900 */
[----:B------:R-:W4:Y:S01]  /*0510*/  @P3 LDG.E R21, desc[UR4][R10.64+0x40] ;  /* 0x000040040a153981 */ /* 0x000f22000c1e1900 */
[----:B------:R-:W-:Y:S02]  /*0520*/  @P2 LOP3.LUT R4, R4, R23, RZ, 0x3c, !PT ;  /* 0x0000001704042212 */ /* 0x000fe400078e3cff */
[----:B------:R-:W-:Y:S01]  /*0530*/  @P2 LOP3.LUT R2, R2, R25, RZ, 0x3c, !PT ;  /* 0x0000001902022212 */ /* 0x000fe200078e3cff */
[----:B------:R-:W4:Y:S04]  /*0540*/  @P3 LDG.E R23, desc[UR4][R10.64+0x48] ;  /* 0x000048040a173981 */ /* 0x000f28000c1e1900 */
[----:B------:R-:W4:Y:S01]  /*0550*/  @P4 LDG.E R25, desc[UR4][R10.64+0x54] ;  /* 0x000054040a194981 */ /* 0x000f22000c1e1900 */
[----:B--2---:R-:W-:-:S03]  /*0560*/  @P1 LOP3.LUT R5, R5, R18, RZ, 0x3c, !PT ;  /* 0x0000001205051212 */ /* 0x004fc600078e3cff */
[----:B------:R-:W2:Y:S01]  /*0570*/  @P3 LDG.E R18, desc[UR4][R10.64+0x44] ;  /* 0x000044040a123981 */ /* 0x000ea2000c1e1900 */
[----:B---3--:R-:W-:-:S03]  /*0580*/  @P2 LOP3.LUT R5, R5, R20, RZ, 0x3c, !PT ;  /* 0x0000001405052212 */ /* 0x008fc600078e3cff */
[----:B------:R-:W3:Y:S01]  /*0590*/  @P4 LDG.E R20, desc[UR4][R10.64+0x58] ;  /* 0x000058040a144981 */ /* 0x000ee2000c1e1900 */
[----:B----4-:R-:W-:-:S03]  /*05a0*/  @P3 LOP3.LUT R3, R3, R22, RZ, 0x3c, !PT ;  /* 0x0000001603033212 */ /* 0x010fc600078e3cff */
[----:B------:R-:W4:Y:S01]  /*05b0*/  @P4 LDG.E R22, desc[UR4][R10.64+0x60] ;  /* 0x000060040a164981 */ /* 0x000f22000c1e1900 */
[----:B------:R-:W-:Y:S02]  /*05c0*/  LOP3.LUT P0, RZ, R24, 0x80, RZ, 0xc0, !PT ;  /* 0x0000008018ff7812 */ /* 0x000fe4000780c0ff */
[----:B------:R-:W-:Y:S02]  /*05d0*/  @P5 LOP3.LUT R15, R15, R26, RZ, 0x3c, !PT ;  /* 0x0000001a0f0f5212 */ /* 0x000fe400078e3cff */
[----:B------:R-:W4:Y:S01]  /*05e0*/  @P6 LDG.E R26, desc[UR4][R10.64+0x78] ;  /* 0x000078040a1a6981 */ /* 0x000f22000c1e1900 */
[----:B------:R-:W-:-:S03]  /*05f0*/  @P3 LOP3.LUT R4, R4, R21, RZ, 0x3c, !PT ;  /* 0x0000001504043212 */ /* 0x000fc600078e3cff */
[----:B------:R-:W4:Y:S01]  /*0600*/  @P4 LDG.E R21, desc[UR4][R10.64+0x5c] ;  /* 0x00005c040a154981 */ /* 0x000f22000c1e1900 */
[----:B------:R-:W-:-:S03]  /*0610*/  @P3 LOP3.LUT R2, R2, R23, RZ, 0x3c, !PT ;  /* 0x0000001702023212 */ /* 0x000fc600078e3cff */
[----:B------:R-:W4:Y:S01]  /*0620*/  @P5 LDG.E R23, desc[UR4][R10.64+0x68] ;  /* 0x000068040a175981 */ /* 0x000f22000c1e1900 */
[----:B------:R-:W-:-:S03]  /*0630*/  @P4 LOP3.LUT R4, R4, R25, RZ, 0x3c, !PT ;  /* 0x0000001904044212 */ /* 0x000fc600078e3cff */
[----:B------:R-:W4:Y:S01]  /*0640*/  @P5 LDG.E R25, desc[UR4][R10.64+0x70] ;  /* 0x000070040a195981 */ /* 0x000f22000c1e1900 */
[----:B--2---:R-:W-:-:S03]  /*0650*/  @P3 LOP3.LUT R5, R5, R18, RZ, 0x3c, !PT ;  /* 0x0000001205053212 */ /* 0x004fc600078e3cff */
[----:B------:R-:W2:Y:S01]  /*0660*/  @P5 LDG.E R18, desc[UR4][R10.64+0x6c] ;  /* 0x00006c040a125981 */ /* 0x000ea2000c1e1900 */
[----:B---3--:R-:W-:-:S03]  /*0670*/  @P4 LOP3.LUT R5, R5, R20, RZ, 0x3c, !PT ;  /* 0x0000001405054212 */ /* 0x008fc600078e3cff */
[----:B------:R-:W3:Y:S01]  /*0680*/  @P5 LDG.E R20, desc[UR4][R10.64+0x74] ;  /* 0x000074040a145981 */ /* 0x000ee2000c1e1900 */
[----:B----4-:R-:W-:-:S03]  /*0690*/  @P4 LOP3.LUT R3, R3, R22, RZ, 0x3c, !PT ;  /* 0x0000001603034212 */ /* 0x010fc600078e3cff */
[----:B------:R-:W4:Y:S01]  /*06a0*/  @P0 LDG.E R22, desc[UR4][R10.64+0x8c] ;  /* 0x00008c040a160981 */ /* 0x000f22000c1e1900 */
[----:B------:R-:W-:-:S03]  /*06b0*/  @P6 LOP3.LUT R15, R15, R26, RZ, 0x3c, !PT ;  /* 0x0000001a0f0f6212 */ /* 0x000fc600078e3cff */
        /* <DEDUP_REMOVED lines=13> */
[----:B------:R-:W-:Y:S02]  /*0790*/  @P6 LOP3.LUT R4, R4, R27, RZ, 0x3c, !PT ;  /* 0x0000001b04046212 */ /* 0x000fe400078e3cff */
[----:B------:R-:W-:Y:S02]  /*07a0*/  @P6 LOP3.LUT R2, R2, R21, RZ, 0x3c, !PT ;  /* 0x0000001502026212 */ /* 0x000fe400078e3cff */
[----:B------:R-:W-:Y:S02]  /*07b0*/  @P0 LOP3.LUT R4, R4, R23, RZ, 0x3c, !PT ;  /* 0x0000001704040212 */ /* 0x000fe400078e3cff */
[----:B------:R-:W-:Y:S02]  /*07c0*/  @P0 LOP3.LUT R2, R2, R25, RZ, 0x3c, !PT ;  /* 0x0000001902020212 */ /* 0x000fe400078e3cff */
[----:B--2---:R-:W-:Y:S02]  /*07d0*/  @P6 LOP3.LUT R5, R5, R18, RZ, 0x3c, !PT ;  /* 0x0000001205056212 */ /* 0x004fe400078e3cff */
[----:B---3--:R-:W-:-:S02]  /*07e0*/  @P6 LOP3.LUT R3, R3, R20, RZ, 0x3c, !PT ;  /* 0x0000001403036212 */ /* 0x008fc400078e3cff */
[----:B----4-:R-:W-:Y:S02]  /*07f0*/  @P0 LOP3.LUT R5, R5, R22, RZ, 0x3c, !PT ;  /* 0x0000001605050212 */ /* 0x010fe400078e3cff */
[----:B------:R-:W-:Y:S02]  /*0800*/  @P0 LOP3.LUT R3, R3, R26, RZ, 0x3c, !PT ;  /* 0x0000001a03030212 */ /* 0x000fe400078e3cff */
[----:B------:R-:W-:-:S13]  /*0810*/  R2P PR, R24.B1, 0x7f ;  /* 0x0000007f18007804 */ /* 0x000fda0000001000 */
[----:B------:R-:W2:Y:S04]  /*0820*/  @P0 LDG.E R18, desc[UR4][R10.64+0xa0] ;  /* 0x0000a0040a120981 */ /* 0x000ea8000c1e1900 */
[----:B------:R-:W3:Y:S04]  /*0830*/  @P1 LDG.E R22, desc[UR4][R10.64+0xb4] ;  /* 0x0000b4040a161981 */ /* 0x000ee8000c1e1900 */
[----:B------:R-:W4:Y:S04]  /*0840*/  @P2 LDG.E R26, desc[UR4][R10.64+0xc8] ;  /* 0x0000c8040a1a2981 */ /* 0x000f28000c1e1900 */
[----:B------:R-:W4:Y:S04]  /*0850*/  @P3 LDG.E R28, desc[UR4][R10.64+0xdc] ;  /* 0x0000dc040a1c3981 */ /* 0x000f28000c1e1900 */
[----:B------:R-:W4:Y:S04]  /*0860*/  @P0 LDG.E R23, desc[UR4][R10.64+0xa4] ;  /* 0x0000a4040a170981 */ /* 0x000f28000c1e1900 */
[----:B------:R-:W4:Y:S04]  /*0870*/  @P0 LDG.E R20, desc[UR4][R10.64+0xa8] ;  /* 0x0000a8040a140981 */ /* 0x000f28000c1e1900 */
[----:B------:R-:W4:Y:S04]  /*0880*/  @P4 LDG.E R25, desc[UR4][R10.64+0xf0] ;  /* 0x0000f0040a194981 */ /* 0x000f28000c1e1900 */
        /* <DEDUP_REMOVED lines=21> */
[----:B------:R-:W-:Y:S02]  /*09e0*/  LOP3.LUT P0, RZ, R24, 0x8000, RZ, 0xc0, !PT ;  /* 0x0000800018ff7812 */ /* 0x000fe4000780c0ff */
[----:B----4-:R-:W-:Y:S01]  /*09f0*/  @P5 LOP3.LUT R15, R15, R26, RZ, 0x3c, !PT ;  /* 0x0000001a0f0f5212 */ /* 0x010fe200078e3cff */
[----:B------:R-:W4:Y:S04]  /*0a00*/  @P3 LDG.E R24, desc[UR4][R10.64+0xe4] ;  /* 0x0000e4040a183981 */ /* 0x000f28000c1e1900 */
[----:B------:R-:W2:Y:S01]  /*0a10*/  @P6 LDG.E R26, desc[UR4][R10.64+0x118] ;  /* 0x000118040a1a6981 */ /* 0x000ea2000c1e1900 */
        /* <DEDUP_REMOVED lines=8> */
[----:B---3--:R-:W-:-:S03]  /*0aa0*/  @P2 LOP3.LUT R3, R3, R22, RZ, 0x3c, !PT ;  /* 0x0000001603032212 */ /* 0x008fc600078e3cff */
[----:B------:R-:W3:Y:S01]  /*0ab0*/  @P4 LDG.E R22, desc[UR4][R10.64+0x100] ;  /* 0x000100040a164981 */ /* 0x000ee2000c1e1900 */
[----:B--2---:R-:W-:-:S03]  /*0ac0*/  @P6 LOP3.LUT R15, R15, R26, RZ, 0x3c, !PT ;  /* 0x0000001a0f0f6212 */ /* 0x004fc600078e3cff */
[----:B------:R-:W2:Y:S01]  /*0ad0*/  @P0 LDG.E R26, desc[UR4][R10.64+0x12c] ;  /* 0x00012c040a1a0981 */ /* 0x000ea2000c1e1900 */
[----:B----4-:R-:W-:-:S03]  /*0ae0*/  @P2 LOP3.LUT R2, R2, R23, RZ, 0x3c, !PT ;  /* 0x0000001702022212 */ /* 0x010fc600078e3cff */
[----:B------:R-:W4:Y:S01]  /*0af0*/  @P4 LDG.E R23, desc[UR4][R10.64+0xfc] ;  /* 0x0000fc040a174981 */ /* 0x000f22000c1e1900 */
[----:B------:R-:W-:-:S03]  /*0b00*/  @P2 LOP3.LUT R5, R5, R20, RZ, 0x3c, !PT ;  /* 0x0000001405052212 */ /* 0x000fc600078e3cff */
[----:B------:R-:W4:Y:S01]  /*0b10*/  @P4 LDG.E R20, desc[UR4][R10.64+0xf8] ;  /* 0x0000f8040a144981 */ /* 0x000f22000c1e1900 */
[----:B------:R-:W-:Y:S02]  /*0b20*/  @P3 LOP3.LUT R2, R2, R27, RZ, 0x3c, !PT ;  /* 0x0000001b02023212 */ /* 0x000fe400078e3cff */
[----:B------:R-:W-:Y:S01]  /*0b30*/  @P3 LOP3.LUT R4, R4, R25, RZ, 0x3c, !PT ;  /* 0x0000001904043212 */ /* 0x000fe200078e3cff */
[----:B------:R-:W4:Y:S01]  /*0b40*/  @P5 LDG.E R27, desc[UR4][R10.64+0x110] ;  /* 0x000110040a1b5981 */ /* 0x000f22000c1e1900 */
[----:B------:R-:W-:-:S03]  /*0b50*/  @P3 LOP3.LUT R5, R5, R24, RZ, 0x3c, !PT ;  /* 0x0000001805053212 */ /* 0x000fc600078e3cff */
[----:B------:R-:W4:Y:S04]  /*0b60*/  @P5 LDG.E R25, desc[UR4][R10.64+0x108] ;  /* 0x000108040a195981 */ /* 0x000f28000c1e1900 */
        /* <DEDUP_REMOVED lines=19> */
[----:B------:R-:W-:-:S05]  /*0ca0*/  VIADD R19, R19, 0x10 ;  /* 0x0000001013137836 */ /* 0x000fca0000000000 */
[----:B------:R-:W-:Y:S02]  /*0cb0*/  ISETP.NE.AND P1, PT, R19, 0x20, PT ;  /* 0x000000201300780c */ /* 0x000fe40003f25270 */
[----:B------:R-:W-:Y:S02]  /*0cc0*/  @P5 LOP3.LUT R3, R3, R18, RZ, 0x3c, !PT ;  /* 0x0000001203035212 */ /* 0x000fe400078e3cff */
[----:B------:R-:W-:Y:S02]  /*0cd0*/  @P6 LOP3.LUT R4, R4, R21, RZ, 0x3c, !PT ;  /* 0x0000001504046212 */ /* 0x000fe400078e3cff */
[----:B---3--:R-:W-:-:S04]  /*0ce0*/  @P6 LOP3.LUT R3, R3, R22, RZ, 0x3c, !PT ;  /* 0x0000001603036212 */ /* 0x008fc800078e3cff */
[----:B--2---:R-:W-:Y:S02]  /*0cf0*/  @P0 LOP3.LUT R3, R3, R26, RZ, 0x3c, !PT ;  /* 0x0000001a03030212 */ /* 0x004fe400078e3cff */
[----:B----4-:R-:W-:Y:S02]  /*0d00*/  @P6 LOP3.LUT R2, R2, R23, RZ, 0x3c, !PT ;  /* 0x0000001702026212 */ /* 0x010fe400078e3cff */
[----:B------:R-:W-:Y:S02]  /*0d10*/  @P6 LOP3.LUT R5, R5, R20, RZ, 0x3c, !PT ;  /* 0x0000001405056212 */ /* 0x000fe400078e3cff */
[----:B------:R-:W-:Y:S02]  /*0d20*/  @P0 LOP3.LUT R2, R2, R27, RZ, 0x3c, !PT ;  /* 0x0000001b02020212 */ /* 0x000fe400078e3cff */
[----:B------:R-:W-:Y:S02]  /*0d30*/  @P0 LOP3.LUT R4, R4, R25, RZ, 0x3c, !PT ;  /* 0x0000001904040212 */ /* 0x000fe400078e3cff */
[----:B------:R-:W-:Y:S01]  /*0d40*/  @P0 LOP3.LUT R5, R5, R24, RZ, 0x3c, !PT ;  /* 0x0000001805050212 */ /* 0x000fe200078e3cff */
[----:B------:R-:W-:Y:S06]  /*0d50*/  @P1 BRA `(.L_x_6) ;  /* 0xfffffff400481947 */ /* 0x000fec000383ffff */
[----:B------:R-:W-:-:S05]  /*0d60*/  VIADD R17, R17, 0x1 ;  /* 0x0000000111117836 */ /* 0x000fca0000000000 */
[----:B------:R-:W-:-:S13]  /*0d70*/  ISETP.NE.AND P0, PT, R17, 0x5, PT ;  /* 0x000000051100780c */ /* 0x000fda0003f05270 */
[----:B------:R-:W-:Y:S05]  /*0d80*/  @P0 BRA `(.L_x_7) ;  /* 0xfffffff400300947 */ /* 0x000fea000383ffff */
[----:B------:R0:W-:Y:S01]  /*0d90*/  STG.E.64 desc[UR4][R6.64+0x8], R4 ;  /* 0x0000080406007986 */ /* 0x0001e2000c101b04 */
[----:B------:R-:W-:Y:S01]  /*0da0*/  VIADD R14, R14, 0x1 ;  /* 0x000000010e0e7836 */ /* 0x000fe20000000000 */
[----:B------:R-:W-:Y:S02]  /*0db0*/  LOP3.LUT R11, R13, 0x3, RZ, 0xc0, !PT ;  /* 0x000000030d0b7812 */ /* 0x000fe400078ec0ff */
[----:B------:R0:W-:Y:S02]  /*0dc0*/  STG.E.64 desc[UR4][R6.64+0x10], R2 ;  /* 0x0000100206007986 */ /* 0x0001e4000c101b04 */
[----:B------:R-:W-:Y:S02]  /*0dd0*/  ISETP.GE.U32.AND P0, PT, R14, R11, PT ;  /* 0x0000000b0e00720c */ /* 0x000fe40003f06070 */
[----:B------:R0:W-:Y:S11]  /*0de0*/  STG.E desc[UR4][R6.64+0x4], R15 ;  /* 0x0000040f06007986 */ /* 0x0001f6000c101904 */
[----:B------:R-:W-:Y:S05]  /*0df0*/  @!P0 BRA `(.L_x_8) ;  /* 0xfffffff400048947 */ /* 0x000fea000383ffff */
.L_x_5:
[----:B------:R-:W-:Y:S05]  /*0e00*/  BSYNC.RECONVERGENT B1 ;  /* 0x0000000000017941 */ /* 0x000fea0003800200 */
.L_x_4:
[C---:B------:R-:W-:Y:S01]  /*0e10*/  ISETP.GT.U32.AND P0, PT, R13.reuse, 0x3, PT ;  /* 0x000000030d00780c */ /* 0x040fe20003f04070 */
[----:B------:R-:W-:Y:S01]  /*0e20*/  VIADD R12, R12, 0x1 ;  /* 0x000000010c0c7836 */ /* 0x000fe20000000000 */
[--C-:B------:R-:W-:Y:S02]  /*0e30*/  SHF.R.U64 R13, R13, 0x2, R0.reuse ;  /* 0x000000020d0d7819 */ /* 0x100fe40000001200 */
[----:B------:R-:W-:Y:S02]  /*0e40*/  ISETP.GT.U32.AND.EX P0, PT, R0, RZ, PT, P0 ;  /* 0x000000ff0000720c */ /* 0x000fe40003f04100 */
[----:B------:R-:W-:-:S11]  /*0e50*/  SHF.R.U32.HI R0, RZ, 0x2, R0 ;  /* 0x00000002ff007819 */ /* 0x000fd60000011600 */
[----:B------:R-:W-:Y:S05]  /*0e60*/  @P0 BRA `(.L_x_9) ;  /* 0xfffffff000c80947 */ /* 0x000fea000383ffff */
.L_x_3:
[----:B------:R-:W-:Y:S05]  /*0e70*/  BSYNC.RECONVERGENT B0 ;  /* 0x0000000000007941 */ /* 0x000fea0003800200 */
.L_x_2:
[----:B------:R-:W-:Y:S04]  /*0e80*/  STG.E.64 desc[UR4][R6.64+0x18], RZ ;  /* 0x000018ff06007986 */ /* 0x000fe8000c101b04 */
[----:B------:R-:W-:Y:S04]  /*0e90*/  STG.E desc[UR4][R6.64+0x20], RZ ;  /* 0x000020ff06007986 */ /* 0x000fe8000c101904 */
[----:B------:R-:W-:Y:S01]  /*0ea0*/  STG.E.64 desc[UR4][R6.64+0x28], RZ ;  /* 0x000028ff06007986 */ /* 0x000fe2000c101b04 */
[----:B------:R-:W-:Y:S05]  /*0eb0*/  EXIT ;  /* 0x000000000000794d */ /* 0x000fea0003800000 */
.L_x_10:
        /* <DEDUP_REMOVED lines=12> */
.L_x_12:


//--------------------- .nv.global.init           --------------------------
	.section	.nv.global.init,"aw",@progbits
	.align	4
.nv.global.init:
	.type		mrg32k3aM1SubSeq,@object
	.size		mrg32k3aM1SubSeq,(mrg32k3aM2SubSeq - mrg32k3aM1SubSeq)
mrg32k3aM1SubSeq:
        /*0000*/ 	.byte	0x0b, 0xcc, 0xee, 0x04, 0x73, 0x29, 0x8b, 0x6f, 0xf6, 0x53, 0x03, 0xf6, 0x23, 0xf6, 0xea, 0xda
        /* <DEDUP_REMOVED lines=125> */
	.type		mrg32k3aM2SubSeq,@object
	.size		mrg32k3aM2SubSeq,(mrg32k3aM1 - mrg32k3aM2SubSeq)
mrg32k3aM2SubSeq:
        /* <DEDUP_REMOVED lines=126> */
	.type		mrg32k3aM1,@object
	.size		mrg32k3aM1,(mrg32k3aM1Seq - mrg32k3aM1)
mrg32k3aM1:
        /* <DEDUP_REMOVED lines=144> */
	.type		mrg32k3aM1Seq,@object
	.size		mrg32k3aM1Seq,(mrg32k3aM2 - mrg32k3aM1Seq)
mrg32k3aM1Seq:
        /* <DEDUP_REMOVED lines=144> */
	.type		mrg32k3aM2,@object
	.size		mrg32k3aM2,(mrg32k3aM2Seq - mrg32k3aM2)
mrg32k3aM2:
        /* <DEDUP_REMOVED lines=144> */
	.type		mrg32k3aM2Seq,@object
	.size		mrg32k3aM2Seq,(precalc_xorwow_matrix - mrg32k3aM2Seq)
mrg32k3aM2Seq:
        /* <DEDUP_REMOVED lines=144> */
	.type		precalc_xorwow_matrix,@object
	.size		precalc_xorwow_matrix,(precalc_xorwow_offset_matrix - precalc_xorwow_matrix)
precalc_xorwow_matrix:
        /* <DEDUP_REMOVED lines=6400> */
	.type		precalc_xorwow_offset_matrix,@object
	.size		precalc_xorwow_offset_matrix,(.L_1 - precalc_xorwow_offset_matrix)
precalc_xorwow_offset_matrix:
        /* <DEDUP_REMOVED lines=6400> */
.L_1:


//--------------------- .nv.shared.reserved.0     --------------------------
	.section	.nv.shared.reserved.0,"aw",@nobits
	.weak		__nv_reservedSMEM_offset_0_alias
	.size		__nv_reservedSMEM_offset_0_alias, 0, 64
	.other		__nv_reservedSMEM_offset_0_alias,@"STO_CUDA_RESERVED_SHARED STV_DEFAULT"
__nv_reservedSMEM_offset_0_alias:
	.zero		0
	.zero		64


//--------------------- .nv.constant0._Z23generateRandForFrontierP17curandStateXORWOWPjS1_PfS2_ --------------------------
	.section	.nv.constant0._Z23generateRandForFrontierP17curandStateXORWOWPjS1_PfS2_,"a",@progbits
	.sectionflags	@""
	.align	4
.nv.constant0._Z23generateRandForFrontierP17curandStateXORWOWPjS1_PfS2_:
	.zero		936


//--------------------- .nv.constant0._Z11initRandomsP17curandStateXORWOWj --------------------------
	.section	.nv.constant0._Z11initRandomsP17curandStateXORWOWj,"a",@progbits
	.sectionflags	@""
	.align	4
.nv.constant0._Z11initRandomsP17curandStateXORWOWj:
	.zero		908


//--------------------- SYMBOLS --------------------------

	.type		.nv.reservedSmem.offset0,@object
	.size		.nv.reservedSmem.offset0,0x4
